	.headerflags	@"EF_CUDA_TEXMODE_UNIFIED EF_CUDA_64BIT_ADDRESS EF_CUDA_ACCELERATORS EF_CUDA_SM90 EF_CUDA_VIRTUAL_SM(EF_CUDA_SM90)"
	.elftype	@"ET_EXEC"


//--------------------- .nv.info                  --------------------------
	.section	.nv.info,"",@"SHT_CUDA_INFO"
	.align	4


	//----- nvinfo : EIATTR_REGCOUNT
	.align		4
        /*0000*/ 	.byte	0x04, 0x2f
        /*0002*/ 	.short	(.L_2 - .L_1)
	.align		4
.L_1:
        /*0004*/ 	.word	index@(triton_poi_fused_add_tanh_0)
        /*0008*/ 	.word	0x00000010


	//----- nvinfo : EIATTR_MIN_STACK_SIZE
	.align		4
.L_2:
        /*000c*/ 	.byte	0x04, 0x12
        /*000e*/ 	.short	(.L_4 - .L_3)
	.align		4
.L_3:
        /*0010*/ 	.word	index@(triton_poi_fused_add_tanh_0)
        /*0014*/ 	.word	0x00000000


	//----- nvinfo : EIATTR_FRAME_SIZE
	.align		4
.L_4:
        /*0018*/ 	.byte	0x04, 0x11
        /*001a*/ 	.short	(.L_6 - .L_5)
	.align		4
.L_5:
        /*001c*/ 	.word	index@(triton_poi_fused_add_tanh_0)
        /*0020*/ 	.word	0x00000000


	//----- nvinfo : EIATTR_MIN_STACK_SIZE
	.align		4
.L_6:
        /*0024*/ 	.byte	0x04, 0x12
        /*0026*/ 	.short	(.L_8 - .L_7)
	.align		4
.L_7:
        /*0028*/ 	.word	index@(triton_poi_fused_add_tanh_0)
        /*002c*/ 	.word	0x00000000
.L_8:


//--------------------- .nv.info.triton_poi_fused_add_tanh_0 --------------------------
	.section	.nv.info.triton_poi_fused_add_tanh_0,"",@"SHT_CUDA_INFO"
	.sectionflags	@""
	.align	4


	//----- nvinfo : EIATTR_CUDA_API_VERSION
	.align		4
        /*0000*/ 	.byte	0x04, 0x37
        /*0002*/ 	.short	(.L_10 - .L_9)
.L_9:
        /*0004*/ 	.word	0x0000007c


	//----- nvinfo : EIATTR_KPARAM_INFO
	.align		4
.L_10:
        /*0008*/ 	.byte	0x04, 0x17
        /*000a*/ 	.short	(.L_12 - .L_11)
.L_11:
        /*000c*/ 	.word	0x00000000
        /*0010*/ 	.short	0x0003
        /*0012*/ 	.short	0x0018
        /*0014*/ 	.byte	0x00, 0xf0, 0x11, 0x00


	//----- nvinfo : EIATTR_KPARAM_INFO
	.align		4
.L_12:
        /*0018*/ 	.byte	0x04, 0x17
        /*001a*/ 	.short	(.L_14 - .L_13)
.L_13:
        /*001c*/ 	.word	0x00000000
        /*0020*/ 	.short	0x0002
        /*0022*/ 	.short	0x0010
        /*0024*/ 	.byte	0x00, 0xf4, 0x21, 0x00


	//----- nvinfo : EIATTR_KPARAM_INFO
	.align		4
.L_14:
        /*0028*/ 	.byte	0x04, 0x17
        /*002a*/ 	.short	(.L_16 - .L_15)
.L_15:
        /*002c*/ 	.word	0x00000000
        /*0030*/ 	.short	0x0001
        /*0032*/ 	.short	0x0008
        /*0034*/ 	.byte	0x00, 0xf4, 0x21, 0x00


	//----- nvinfo : EIATTR_KPARAM_INFO
	.align		4
.L_16:
        /*0038*/ 	.byte	0x04, 0x17
        /*003a*/ 	.short	(.L_18 - .L_17)
.L_17:
        /*003c*/ 	.word	0x00000000
        /*0040*/ 	.short	0x0000
        /*0042*/ 	.short	0x0000
        /*0044*/ 	.byte	0x00, 0xf4, 0x21, 0x00


	//----- nvinfo : EIATTR_SPARSE_MMA_MASK
	.align		4
.L_18:
        /*0048*/ 	.byte	0x03, 0x50
        /*004a*/ 	.short	0x0000


	//----- nvinfo : EIATTR_MAXREG_COUNT
	.align		4
        /*004c*/ 	.byte	0x03, 0x1b
        /*004e*/ 	.short	0x00ff


	//----- nvinfo : EIATTR_EXIT_INSTR_OFFSETS
	.align		4
        /*0050*/ 	.byte	0x04, 0x1c
        /*0052*/ 	.short	(.L_20 - .L_19)


	//   ....[0]....
.L_19:
        /*0054*/ 	.word	0x000004b0


	//   ....[1]....
        /*0058*/ 	.word	0x000004d0


	//----- nvinfo : EIATTR_REQNTID
	.align		4
.L_20:
        /*005c*/ 	.byte	0x04, 0x10
        /*005e*/ 	.short	(.L_22 - .L_21)
.L_21:
        /*0060*/ 	.word	0x00000080
        /*0064*/ 	.word	0x00000001
        /*0068*/ 	.word	0x00000001


	//----- nvinfo : EIATTR_CRS_STACK_SIZE
	.align		4
.L_22:
        /*006c*/ 	.byte	0x04, 0x1e
        /*006e*/ 	.short	(.L_24 - .L_23)
.L_23:
        /*0070*/ 	.word	0x00000000


	//----- nvinfo : EIATTR_CBANK_PARAM_SIZE
	.align		4
.L_24:
        /*0074*/ 	.byte	0x03, 0x19
        /*0076*/ 	.short	0x001c


	//----- nvinfo : EIATTR_PARAM_CBANK
	.align		4
        /*0078*/ 	.byte	0x04, 0x0a
        /*007a*/ 	.short	(.L_26 - .L_25)
	.align		4
.L_25:
        /*007c*/ 	.word	index@(.nv.constant0.triton_poi_fused_add_tanh_0)
        /*0080*/ 	.short	0x0210
        /*0082*/ 	.short	0x001c


	//----- nvinfo : EIATTR_SW_WAR
	.align		4
.L_26:
        /*0084*/ 	.byte	0x04, 0x36
        /*0086*/ 	.short	(.L_28 - .L_27)
.L_27:
        /*0088*/ 	.word	0x00000008
.L_28:


//--------------------- .nv.callgraph             --------------------------
	.section	.nv.callgraph,"",@"SHT_CUDA_CALLGRAPH"
	.align	4
	.sectionentsize	8
	.align		4
        /*0000*/ 	.word	0x00000000
	.align		4
        /*0004*/ 	.word	0xffffffff
	.align		4
        /*0008*/ 	.word	0x00000000
	.align		4
        /*000c*/ 	.word	0xfffffffe
	.align		4
        /*0010*/ 	.word	0x00000000
	.align		4
        /*0014*/ 	.word	0xfffffffd
	.align		4
        /*0018*/ 	.word	0x00000000
	.align		4
        /*001c*/ 	.word	0xfffffffc


//--------------------- .nv.constant4             --------------------------
	.section	.nv.constant4,"a",@progbits
	.align	8
	.align		8
.nv.constant4:
        /*0000*/ 	.dword	_$_str


//--------------------- .text.triton_poi_fused_add_tanh_0 --------------------------
	.section	.text.triton_poi_fused_add_tanh_0,"ax",@progbits
	.align	128
        .global         triton_poi_fused_add_tanh_0
        .type           triton_poi_fused_add_tanh_0,@function
        .size           triton_poi_fused_add_tanh_0,(.L_x_7 - triton_poi_fused_add_tanh_0)
        .other          triton_poi_fused_add_tanh_0,@"STO_CUDA_ENTRY STV_DEFAULT"
triton_poi_fused_add_tanh_0:
.text.triton_poi_fused_add_tanh_0:
[----:B------:R-:W0:Y:S02]  /*0000*/  LDC R1, c[0x0][0x28] ;  /* 0x00000a00ff017b82 */ /* 0x000e240000000800 */
[----:B------:R-:W1:Y:S01]  /*0010*/  S2R R0, SR_TID.X ;  /* 0x0000000000007919 */ /* 0x000e620000002100 */
[----:B------:R-:W2:Y:S01]  /*0020*/  LDC.64 R4, c[0x0][0x218] ;  /* 0x00008600ff047b82 */ /* 0x000ea20000000a00 */
[----:B------:R-:W-:Y:S01]  /*0030*/  CS2R R10, SRZ ;  /* 0x00000000000a7805 */ /* 0x000fe2000001ff00 */
[----:B------:R-:W-:Y:S01]  /*0040*/  ULDC.64 UR4, c[0x0][0x208] ;  /* 0x0000820000047ab9 */ /* 0x000fe20000000a00 */
[----:B------:R-:W3:Y:S05]  /*0050*/  S2R R3, SR_CTAID.X ;  /* 0x0000000000037919 */ /* 0x000eea0000002500 */
[----:B------:R-:W4:Y:S01]  /*0060*/  LDC.64 R6, c[0x0][0x210] ;  /* 0x00008400ff067b82 */ /* 0x000f220000000a00 */
[----:B-1----:R-:W-:-:S04]  /*0070*/  SHF.L.U32 R0, R0, 0x1, RZ ;  /* 0x0000000100007819 */ /* 0x002fc800000006ff */
[----:B------:R-:W-:Y:S02]  /*0080*/  LOP3.LUT R0, R0, 0xfe, RZ, 0xc0, !PT ;  /* 0x000000fe00007812 */ /* 0x000fe400078ec0ff */
[----:B---3--:R-:W-:Y:S02]  /*0090*/  SHF.R.S32.HI R8, RZ, 0x17, R3 ;  /* 0x00000017ff087819 */ /* 0x008fe40000011403 */
[----:B------:R-:W-:Y:S02]  /*00a0*/  LEA R2, R3, R0, 0x8 ;  /* 0x0000000003027211 */ /* 0x000fe400078e40ff */
[----:B------:R-:W-:Y:S02]  /*00b0*/  SGXT R3, R8, 0x1 ;  /* 0x000000010803781a */ /* 0x000fe40000000200 */
[----:B------:R-:W-:Y:S02]  /*00c0*/  ISETP.GE.AND P0, PT, R2, 0x400, PT ;  /* 0x000004000200780c */ /* 0x000fe40003f06270 */
[----:B------:R-:W-:-:S02]  /*00d0*/  LEA.HI R0, R3, R2, RZ, 0x6 ;  /* 0x0000000203007211 */ /* 0x000fc400078f30ff */
[----:B------:R-:W-:Y:S02]  /*00e0*/  SHF.R.S32.HI R3, RZ, 0x1f, R2 ;  /* 0x0000001fff037819 */ /* 0x000fe40000011402 */
[----:B------:R-:W-:Y:S02]  /*00f0*/  LOP3.LUT R9, R0, 0xffffffc0, RZ, 0xc0, !PT ;  /* 0xffffffc000097812 */ /* 0x000fe400078ec0ff */
[----:B------:R-:W-:Y:S02]  /*0100*/  LEA.HI R3, R3, R2, RZ, 0x8 ;  /* 0x0000000203037211 */ /* 0x000fe400078f40ff */
[----:B------:R-:W-:Y:S02]  /*0110*/  IADD3 R9, R2, -R9, RZ ;  /* 0x8000000902097210 */ /* 0x000fe40007ffe0ff */
[----:B------:R-:W-:Y:S02]  /*0120*/  SHF.R.S32.HI R0, RZ, 0x8, R3 ;  /* 0x00000008ff007819 */ /* 0x000fe40000011403 */
[----:B------:R-:W-:-:S03]  /*0130*/  LOP3.LUT R3, R3, 0xffffff00, RZ, 0xc0, !PT ;  /* 0xffffff0003037812 */ /* 0x000fc600078ec0ff */
[----:B------:R-:W-:Y:S01]  /*0140*/  IMAD R9, R0, 0x40, R9 ;  /* 0x0000004000097824 */ /* 0x000fe200078e0209 */
[----:B------:R-:W-:-:S03]  /*0150*/  IADD3 R3, R2, -R3, RZ ;  /* 0x8000000302037210 */ /* 0x000fc60007ffe0ff */
[----:B--2---:R-:W-:Y:S01]  /*0160*/  IMAD.WIDE R8, R9, 0x4, R4 ;  /* 0x0000000409087825 */ /* 0x004fe200078e0204 */
[----:B------:R-:W-:-:S03]  /*0170*/  CS2R R4, SRZ ;  /* 0x0000000000047805 */ /* 0x000fc6000001ff00 */
[----:B----4-:R-:W-:Y:S01]  /*0180*/  IMAD.WIDE R6, R3, 0x4, R6 ;  /* 0x0000000403067825 */ /* 0x010fe200078e0206 */
[----:B------:R-:W2:Y:S04]  /*0190*/  @!P0 LDG.E.EL.64 R10, desc[UR4][R8.64] ;  /* 0x00000004080a8981 */ /* 0x000ea8000c2e1b00 */
[----:B------:R-:W2:Y:S01]  /*01a0*/  @!P0 LDG.E.EL.64 R4, desc[UR4][R6.64] ;  /* 0x0000000406048981 */ /* 0x000ea2000c2e1b00 */
[----:B------:R-:W-:Y:S01]  /*01b0*/  BSSY B0, `(.L_x_0) ;  /* 0x0000017000007945 */ /* 0x000fe20003800000 */
[----:B--2---:R-:W-:Y:S01]  /*01c0*/  FADD R13, R10, R4 ;  /* 0x000000040a0d7221 */ /* 0x004fe20000000000 */
[----:B------:R-:W-:-:S03]  /*01d0*/  FADD R5, R11, R5 ;  /* 0x000000050b057221 */ /* 0x000fc60000000000 */
[----:B------:R-:W-:-:S05]  /*01e0*/  FADD.FTZ R10, |R13|, -RZ ;  /* 0x800000ff0d0a7221 */ /* 0x000fca0000010200 */
[----:B------:R-:W-:-:S13]  /*01f0*/  FSETP.GE.AND P1, PT, R10, 0.60000002384185791016, PT ;  /* 0x3f19999a0a00780b */ /* 0x000fda0003f26000 */
[----:B------:R-:W-:Y:S05]  /*0200*/  @!P1 BRA `(.L_x_1) ;  /* 0x0000000000289947 */ /* 0x000fea0003800000 */
[C---:B------:R-:W-:Y:S01]  /*0210*/  FMUL R0, R10.reuse, 2.8853900432586669922 ;  /* 0x4038aa3b0a007820 */ /* 0x040fe20000400000 */
[----:B------:R-:W-:Y:S01]  /*0220*/  HFMA2.MMA R4, -RZ, RZ, 1.875, 0 ;  /* 0x3f800000ff047435 */ /* 0x000fe200000001ff */
[----:B------:R-:W-:-:S04]  /*0230*/  FSETP.GE.AND P1, PT, R10, 9.010913848876953125, PT ;  /* 0x41102cb40a00780b */ /* 0x000fc80003f26000 */
[----:B------:R-:W1:Y:S02]  /*0240*/  MUFU.EX2 R0, R0 ;  /* 0x0000000000007308 */ /* 0x000e640000000800 */
[----:B-1----:R-:W-:-:S06]  /*0250*/  FADD R3, R0, 1 ;  /* 0x3f80000000037421 */ /* 0x002fcc0000000000 */
[----:B------:R-:W1:Y:S02]  /*0260*/  MUFU.RCP R3, R3 ;  /* 0x0000000300037308 */ /* 0x000e640000001000 */
[----:B-1----:R-:W-:-:S05]  /*0270*/  FFMA.FTZ R4, R3, -2, R4 ;  /* 0xc000000003047823 */ /* 0x002fca0000010004 */
[----:B------:R-:W-:-:S04]  /*0280*/  FSEL R4, R4, 1, !P1 ;  /* 0x3f80000004047808 */ /* 0x000fc80004800000 */
[----:B------:R-:W-:Y:S01]  /*0290*/  LOP3.LUT R4, R4, 0x80000000, R13, 0xf8, !PT ;  /* 0x8000000004047812 */ /* 0x000fe200078ef80d */
[----:B------:R-:W-:Y:S06]  /*02a0*/  BRA `(.L_x_2) ;  /* 0x00000000001c7947 */ /* 0x000fec0003800000 */
.L_x_1:
[----:B------:R-:W-:Y:S02]  /*02b0*/  IMAD.MOV.U32 R0, RZ, RZ, 0x3c80f082 ;  /* 0x3c80f082ff007424 */ /* 0x000fe400078e00ff */
[----:B------:R-:W-:-:S04]  /*02c0*/  FMUL R3, R13, R13 ;  /* 0x0000000d0d037220 */ /* 0x000fc80000400000 */
[----:B------:R-:W-:-:S04]  /*02d0*/  FFMA.FTZ R0, R3, R0, -0.052303962409496307373 ;  /* 0xbd563cae03007423 */ /* 0x000fc80000010000 */
[----:B------:R-:W-:-:S04]  /*02e0*/  FFMA.FTZ R0, R3, R0, 0.1331529766321182251 ;  /* 0x3e08594103007423 */ /* 0x000fc80000010000 */
[----:B------:R-:W-:-:S04]  /*02f0*/  FFMA.FTZ R0, R3, R0, -0.33332768082618713379 ;  /* 0xbeaaa9ed03007423 */ /* 0x000fc80000010000 */
[----:B------:R-:W-:-:S04]  /*0300*/  FFMA.FTZ R0, R3, R0, RZ ;  /* 0x0000000003007223 */ /* 0x000fc800000100ff */
[----:B------:R-:W-:-:S07]  /*0310*/  FFMA.FTZ R4, R13, R0, R13 ;  /* 0x000000000d047223 */ /* 0x000fce000001000d */
.L_x_2:
[----:B------:R-:W-:Y:S05]  /*0320*/  BSYNC B0 ;  /* 0x0000000000007941 */ /* 0x000fea0003800000 */
.L_x_0:
[----:B------:R-:W-:Y:S01]  /*0330*/  FADD.FTZ R7, |R5|, -RZ ;  /* 0x800000ff05077221 */ /* 0x000fe20000010200 */
[----:B------:R-:W-:Y:S04]  /*0340*/  BSSY B0, `(.L_x_3) ;  /* 0x0000014000007945 */ /* 0x000fe80003800000 */
[----:B------:R-:W-:-:S13]  /*0350*/  FSETP.GE.AND P1, PT, R7, 0.60000002384185791016, PT ;  /* 0x3f19999a0700780b */ /* 0x000fda0003f26000 */
[----:B------:R-:W-:Y:S05]  /*0360*/  @!P1 BRA `(.L_x_4) ;  /* 0x0000000000289947 */ /* 0x000fea0003800000 */
[C---:B------:R-:W-:Y:S01]  /*0370*/  FMUL R0, R7.reuse, 2.8853900432586669922 ;  /* 0x4038aa3b07007820 */ /* 0x040fe20000400000 */
[----:B------:R-:W-:Y:S02]  /*0380*/  MOV R6, 0x3f800000 ;  /* 0x3f80000000067802 */ /* 0x000fe40000000f00 */
[----:B------:R-:W-:-:S03]  /*0390*/  FSETP.GE.AND P1, PT, R7, 9.010913848876953125, PT ;  /* 0x41102cb40700780b */ /* 0x000fc60003f26000 */
[----:B------:R-:W1:Y:S02]  /*03a0*/  MUFU.EX2 R0, R0 ;  /* 0x0000000000007308 */ /* 0x000e640000000800 */
[----:B-1----:R-:W-:-:S06]  /*03b0*/  FADD R3, R0, 1 ;  /* 0x3f80000000037421 */ /* 0x002fcc0000000000 */
[----:B------:R-:W1:Y:S02]  /*03c0*/  MUFU.RCP R3, R3 ;  /* 0x0000000300037308 */ /* 0x000e640000001000 */
[----:B-1----:R-:W-:-:S05]  /*03d0*/  FFMA.FTZ R6, R3, -2, R6 ;  /* 0xc000000003067823 */ /* 0x002fca0000010006 */
[----:B------:R-:W-:-:S04]  /*03e0*/  FSEL R6, R6, 1, !P1 ;  /* 0x3f80000006067808 */ /* 0x000fc80004800000 */
[----:B------:R-:W-:Y:S01]  /*03f0*/  LOP3.LUT R5, R6, 0x80000000, R5, 0xf8, !PT ;  /* 0x8000000006057812 */ /* 0x000fe200078ef805 */
[----:B------:R-:W-:Y:S06]  /*0400*/  BRA `(.L_x_5) ;  /* 0x00000000001c7947 */ /* 0x000fec0003800000 */
.L_x_4:
[----:B------:R-:W-:Y:S01]  /*0410*/  HFMA2.MMA R0, -RZ, RZ, 1.125, -9232 ;  /* 0x3c80f082ff007435 */ /* 0x000fe200000001ff */
[----:B------:R-:W-:-:S09]  /*0420*/  FMUL R3, R5, R5 ;  /* 0x0000000505037220 */ /* 0x000fd20000400000 */
[----:B------:R-:W-:-:S04]  /*0430*/  FFMA.FTZ R0, R3, R0, -0.052303962409496307373 ;  /* 0xbd563cae03007423 */ /* 0x000fc80000010000 */
[----:B------:R-:W-:-:S04]  /*0440*/  FFMA.FTZ R0, R3, R0, 0.1331529766321182251 ;  /* 0x3e08594103007423 */ /* 0x000fc80000010000 */
[----:B------:R-:W-:-:S04]  /*0450*/  FFMA.FTZ R0, R3, R0, -0.33332768082618713379 ;  /* 0xbeaaa9ed03007423 */ /* 0x000fc80000010000 */
[----:B------:R-:W-:-:S04]  /*0460*/  FFMA.FTZ R0, R3, R0, RZ ;  /* 0x0000000003007223 */ /* 0x000fc800000100ff */
[----:B------:R-:W-:-:S07]  /*0470*/  FFMA.FTZ R5, R5, R0, R5 ;  /* 0x0000000005057223 */ /* 0x000fce0000010005 */
.L_x_5:
[----:B------:R-:W-:Y:S05]  /*0480*/  BSYNC B0 ;  /* 0x0000000000007941 */ /* 0x000fea0003800000 */
.L_x_3:
[----:B------:R-:W1:Y:S02]  /*0490*/  LDC.64 R6, c[0x0][0x220] ;  /* 0x00008800ff067b82 */ /* 0x000e640000000a00 */
[----:B-1----:R-:W-:Y:S01]  /*04a0*/  IMAD.WIDE R2, R2, 0x4, R6 ;  /* 0x0000000402027825 */ /* 0x002fe200078e0206 */
[----:B------:R-:W-:Y:S06]  /*04b0*/  @P0 EXIT ;  /* 0x000000000000094d */ /* 0x000fec0003800000 */
[----:B------:R-:W-:Y:S01]  /*04c0*/  STG.E.64 desc[UR4][R2.64], R4 ;  /* 0x0000000402007986 */ /* 0x000fe2000c101b04 */
[----:B------:R-:W-:Y:S05]  /*04d0*/  EXIT ;  /* 0x000000000000794d */ /* 0x000fea0003800000 */
.L_x_6:
[----:B------:R-:W-:-:S00]  /*04e0*/  BRA `(.L_x_6) ;  /* 0xfffffffc00fc7947 */ /* 0x000fc0000383ffff */
[----:B------:R-:W-:-:S00]  /*04f0*/  NOP ;  /* 0x0000000000007918 */ /* 0x000fc00000000000 */
        /* <DEDUP_REMOVED lines=8> */
.L_x_7:


//--------------------- .nv.global.init           --------------------------
	.section	.nv.global.init,"aw",@progbits
.nv.global.init:
	.type		_$_str,@object
	.size		_$_str,(.L_0 - _$_str)
_$_str:
        /*0000*/ 	.byte	0x5f, 0x5f, 0x43, 0x55, 0x44, 0x41, 0x5f, 0x46, 0x54, 0x5a, 0x00
.L_0:


//--------------------- .nv.constant0.triton_poi_fused_add_tanh_0 --------------------------
	.section	.nv.constant0.triton_poi_fused_add_tanh_0,"a",@progbits
	.sectionflags	@""
	.align	4
.nv.constant0.triton_poi_fused_add_tanh_0:
	.zero		556
